	.headerflags	@"EF_CUDA_TEXMODE_UNIFIED EF_CUDA_64BIT_ADDRESS EF_CUDA_SM86 EF_CUDA_VIRTUAL_SM(EF_CUDA_SM86)"
	.elftype	@"ET_EXEC"


//--------------------- .nv.info                  --------------------------
	.section	.nv.info,"",@"SHT_CUDA_INFO"
	.align	4


	//----- nvinfo : EIATTR_REGCOUNT
	.align		4
        /*0000*/ 	.byte	0x04, 0x2f
        /*0002*/ 	.short	(.L_1 - .L_0)
	.align		4
.L_0:
        /*0004*/ 	.word	index@(triton_per_fused__softmax_add_6)
        /*0008*/ 	.word	0x00000026


	//----- nvinfo : EIATTR_FRAME_SIZE
	.align		4
.L_1:
        /*000c*/ 	.byte	0x04, 0x11
        /*000e*/ 	.short	(.L_3 - .L_2)
	.align		4
.L_2:
        /*0010*/ 	.word	index@(triton_per_fused__softmax_add_6)
        /*0014*/ 	.word	0x00000000


	//----- nvinfo : EIATTR_MIN_STACK_SIZE
	.align		4
.L_3:
        /*0018*/ 	.byte	0x04, 0x12
        /*001a*/ 	.short	(.L_5 - .L_4)
	.align		4
.L_4:
        /*001c*/ 	.word	index@(triton_per_fused__softmax_add_6)
        /*0020*/ 	.word	0x00000000
.L_5:


//--------------------- .nv.info.triton_per_fused__softmax_add_6 --------------------------
	.section	.nv.info.triton_per_fused__softmax_add_6,"",@"SHT_CUDA_INFO"
	.sectionflags	@""
	.align	4


	//----- nvinfo : EIATTR_CUDA_API_VERSION
	.align		4
        /*0000*/ 	.byte	0x04, 0x37
        /*0002*/ 	.short	(.L_7 - .L_6)
.L_6:
        /*0004*/ 	.word	0x00000080


	//----- nvinfo : EIATTR_SW2861232_WAR
	.align		4
.L_7:
        /*0008*/ 	.byte	0x01, 0x35
	.zero		2


	//----- nvinfo : EIATTR_PARAM_CBANK
	.align		4
        /*000c*/ 	.byte	0x04, 0x0a
        /*000e*/ 	.short	(.L_9 - .L_8)
	.align		4
.L_8:
        /*0010*/ 	.word	index@(.nv.constant0.triton_per_fused__softmax_add_6)
        /*0014*/ 	.short	0x0160
        /*0016*/ 	.short	0x0028


	//----- nvinfo : EIATTR_CBANK_PARAM_SIZE
	.align		4
.L_9:
        /*0018*/ 	.byte	0x03, 0x19
        /*001a*/ 	.short	0x0028


	//----- nvinfo : EIATTR_KPARAM_INFO
	.align		4
        /*001c*/ 	.byte	0x04, 0x17
        /*001e*/ 	.short	(.L_11 - .L_10)
.L_10:
        /*0020*/ 	.word	0x00000000
        /*0024*/ 	.short	0x0005
        /*0026*/ 	.short	0x0020
        /*0028*/ 	.byte	0x00, 0xf4, 0x21, 0x00


	//----- nvinfo : EIATTR_KPARAM_INFO
	.align		4
.L_11:
        /*002c*/ 	.byte	0x04, 0x17
        /*002e*/ 	.short	(.L_13 - .L_12)
.L_12:
        /*0030*/ 	.word	0x00000000
        /*0034*/ 	.short	0x0004
        /*0036*/ 	.short	0x001c
        /*0038*/ 	.byte	0x00, 0xf0, 0x11, 0x00


	//----- nvinfo : EIATTR_KPARAM_INFO
	.align		4
.L_13:
        /*003c*/ 	.byte	0x04, 0x17
        /*003e*/ 	.short	(.L_15 - .L_14)
.L_14:
        /*0040*/ 	.word	0x00000000
        /*0044*/ 	.short	0x0003
        /*0046*/ 	.short	0x0018
        /*0048*/ 	.byte	0x00, 0xf0, 0x11, 0x00


	//----- nvinfo : EIATTR_KPARAM_INFO
	.align		4
.L_15:
        /*004c*/ 	.byte	0x04, 0x17
        /*004e*/ 	.short	(.L_17 - .L_16)
.L_16:
        /*0050*/ 	.word	0x00000000
        /*0054*/ 	.short	0x0002
        /*0056*/ 	.short	0x0010
        /*0058*/ 	.byte	0x00, 0xf4, 0x21, 0x00


	//----- nvinfo : EIATTR_KPARAM_INFO
	.align		4
.L_17:
        /*005c*/ 	.byte	0x04, 0x17
        /*005e*/ 	.short	(.L_19 - .L_18)
.L_18:
        /*0060*/ 	.word	0x00000000
        /*0064*/ 	.short	0x0001
        /*0066*/ 	.short	0x0008
        /*0068*/ 	.byte	0x00, 0xf4, 0x21, 0x00


	//----- nvinfo : EIATTR_KPARAM_INFO
	.align		4
.L_19:
        /*006c*/ 	.byte	0x04, 0x17
        /*006e*/ 	.short	(.L_21 - .L_20)
.L_20:
        /*0070*/ 	.word	0x00000000
        /*0074*/ 	.short	0x0000
        /*0076*/ 	.short	0x0000
        /*0078*/ 	.byte	0x00, 0xf4, 0x21, 0x00


	//----- nvinfo : EIATTR_MAXREG_COUNT
	.align		4
.L_21:
        /*007c*/ 	.byte	0x03, 0x1b
        /*007e*/ 	.short	0x00ff


	//----- nvinfo : EIATTR_COOP_GROUP_MASK_REGIDS
	.align		4
        /*0080*/ 	.byte	0x04, 0x29
        /*0082*/ 	.short	(.L_23 - .L_22)


	//   ....[0]....
.L_22:
        /*0084*/ 	.word	0xffffffff


	//   ....[1]....
        /*0088*/ 	.word	0xffffffff


	//   ....[2]....
        /*008c*/ 	.word	0xffffffff


	//   ....[3]....
        /*0090*/ 	.word	0xffffffff


	//   ....[4]....
        /*0094*/ 	.word	0xffffffff


	//   ....[5]....
        /*0098*/ 	.word	0xffffffff


	//   ....[6]....
        /*009c*/ 	.word	0xffffffff


	//   ....[7]....
        /*00a0*/ 	.word	0xffffffff


	//   ....[8]....
        /*00a4*/ 	.word	0xffffffff


	//   ....[9]....
        /*00a8*/ 	.word	0xffffffff


	//   ....[10]....
        /*00ac*/ 	.word	0xffffffff


	//   ....[11]....
        /*00b0*/ 	.word	0xffffffff


	//   ....[12]....
        /*00b4*/ 	.word	0xffffffff


	//   ....[13]....
        /*00b8*/ 	.word	0xffffffff


	//   ....[14]....
        /*00bc*/ 	.word	0xffffffff


	//   ....[15]....
        /*00c0*/ 	.word	0xffffffff


	//   ....[16]....
        /*00c4*/ 	.word	0xffffffff


	//   ....[17]....
        /*00c8*/ 	.word	0xffffffff


	//   ....[18]....
        /*00cc*/ 	.word	0xffffffff


	//   ....[19]....
        /*00d0*/ 	.word	0xffffffff


	//   ....[20]....
        /*00d4*/ 	.word	0xffffffff


	//   ....[21]....
        /*00d8*/ 	.word	0xffffffff


	//   ....[22]....
        /*00dc*/ 	.word	0xffffffff


	//   ....[23]....
        /*00e0*/ 	.word	0xffffffff


	//   ....[24]....
        /*00e4*/ 	.word	0xffffffff


	//   ....[25]....
        /*00e8*/ 	.word	0xffffffff


	//   ....[26]....
        /*00ec*/ 	.word	0xffffffff


	//   ....[27]....
        /*00f0*/ 	.word	0xffffffff


	//   ....[28]....
        /*00f4*/ 	.word	0xffffffff


	//   ....[29]....
        /*00f8*/ 	.word	0xffffffff


	//   ....[30]....
        /*00fc*/ 	.word	0xffffffff


	//   ....[31]....
        /*0100*/ 	.word	0xffffffff


	//   ....[32]....
        /*0104*/ 	.word	0xffffffff


	//   ....[33]....
        /*0108*/ 	.word	0xffffffff


	//   ....[34]....
        /*010c*/ 	.word	0xffffffff


	//   ....[35]....
        /*0110*/ 	.word	0xffffffff


	//   ....[36]....
        /*0114*/ 	.word	0xffffffff


	//   ....[37]....
        /*0118*/ 	.word	0xffffffff


	//   ....[38]....
        /*011c*/ 	.word	0xffffffff


	//   ....[39]....
        /*0120*/ 	.word	0xffffffff


	//----- nvinfo : EIATTR_COOP_GROUP_INSTR_OFFSETS
	.align		4
.L_23:
        /*0124*/ 	.byte	0x04, 0x28
        /*0126*/ 	.short	(.L_25 - .L_24)


	//   ....[0]....
.L_24:
        /*0128*/ 	.word	0x00000560


	//   ....[1]....
        /*012c*/ 	.word	0x00000620


	//   ....[2]....
        /*0130*/ 	.word	0x00000660


	//   ....[3]....
        /*0134*/ 	.word	0x00000690


	//   ....[4]....
        /*0138*/ 	.word	0x000006e0


	//   ....[5]....
        /*013c*/ 	.word	0x00000720


	//   ....[6]....
        /*0140*/ 	.word	0x00000750


	//   ....[7]....
        /*0144*/ 	.word	0x00000770


	//   ....[8]....
        /*0148*/ 	.word	0x000007e0


	//   ....[9]....
        /*014c*/ 	.word	0x00000820


	//   ....[10]....
        /*0150*/ 	.word	0x00000850


	//   ....[11]....
        /*0154*/ 	.word	0x00000870


	//   ....[12]....
        /*0158*/ 	.word	0x000008e0


	//   ....[13]....
        /*015c*/ 	.word	0x00000920


	//   ....[14]....
        /*0160*/ 	.word	0x00000950


	//   ....[15]....
        /*0164*/ 	.word	0x00000970


	//   ....[16]....
        /*0168*/ 	.word	0x000009e0


	//   ....[17]....
        /*016c*/ 	.word	0x00000a20


	//   ....[18]....
        /*0170*/ 	.word	0x00000a50


	//   ....[19]....
        /*0174*/ 	.word	0x00000a70


	//   ....[20]....
        /*0178*/ 	.word	0x00000e30


	//   ....[21]....
        /*017c*/ 	.word	0x00000e70


	//   ....[22]....
        /*0180*/ 	.word	0x00000ec0


	//   ....[23]....
        /*0184*/ 	.word	0x00000f00


	//   ....[24]....
        /*0188*/ 	.word	0x00000f10


	//   ....[25]....
        /*018c*/ 	.word	0x00000f30


	//   ....[26]....
        /*0190*/ 	.word	0x00000f50


	//   ....[27]....
        /*0194*/ 	.word	0x00000f80


	//   ....[28]....
        /*0198*/ 	.word	0x00000f90


	//   ....[29]....
        /*019c*/ 	.word	0x00000fb0


	//   ....[30]....
        /*01a0*/ 	.word	0x00000fd0


	//   ....[31]....
        /*01a4*/ 	.word	0x00001000


	//   ....[32]....
        /*01a8*/ 	.word	0x00001010


	//   ....[33]....
        /*01ac*/ 	.word	0x00001030


	//   ....[34]....
        /*01b0*/ 	.word	0x00001050


	//   ....[35]....
        /*01b4*/ 	.word	0x00001080


	//   ....[36]....
        /*01b8*/ 	.word	0x00001090


	//   ....[37]....
        /*01bc*/ 	.word	0x000010b0


	//   ....[38]....
        /*01c0*/ 	.word	0x000010d0


	//   ....[39]....
        /*01c4*/ 	.word	0x00001110


	//----- nvinfo : EIATTR_EXIT_INSTR_OFFSETS
	.align		4
.L_25:
        /*01c8*/ 	.byte	0x04, 0x1c
        /*01ca*/ 	.short	(.L_27 - .L_26)


	//   ....[0]....
.L_26:
        /*01cc*/ 	.word	0x00001470


	//   ....[1]....
        /*01d0*/ 	.word	0x00001490


	//----- nvinfo : EIATTR_REQNTID
	.align		4
.L_27:
        /*01d4*/ 	.byte	0x04, 0x10
        /*01d6*/ 	.short	(.L_29 - .L_28)
.L_28:
        /*01d8*/ 	.word	0x00000100
        /*01dc*/ 	.word	0x00000001
        /*01e0*/ 	.word	0x00000001
.L_29:


//--------------------- .nv.callgraph             --------------------------
	.section	.nv.callgraph,"",@"SHT_CUDA_CALLGRAPH"
	.align	4
	.sectionentsize	8
	.align		4
        /*0000*/ 	.word	0x00000000
	.align		4
        /*0004*/ 	.word	0xffffffff
	.align		4
        /*0008*/ 	.word	0x00000000
	.align		4
        /*000c*/ 	.word	0xfffffffe
	.align		4
        /*0010*/ 	.word	0x00000000
	.align		4
        /*0014*/ 	.word	0xfffffffd
	.align		4
        /*0018*/ 	.word	0x00000000
	.align		4
        /*001c*/ 	.word	0xfffffffc


//--------------------- .nv.rel.action            --------------------------
	.section	.nv.rel.action,"",@"SHT_CUDA_RELOCINFO"
	.align	8
	.sectionentsize	8
        /*0000*/ 	.byte	0x73, 0x00, 0x00, 0x00, 0x00, 0x00, 0x00, 0x00, 0x00, 0x00, 0x00, 0x11, 0x25, 0x00, 0x05, 0x36


//--------------------- .nv.constant0.triton_per_fused__softmax_add_6 --------------------------
	.section	.nv.constant0.triton_per_fused__softmax_add_6,"a",@progbits
	.sectionflags	@""
	.align	4
.nv.constant0.triton_per_fused__softmax_add_6:
	.zero		392


//--------------------- .text.triton_per_fused__softmax_add_6 --------------------------
	.section	.text.triton_per_fused__softmax_add_6,"ax",@progbits
	.sectioninfo	@"SHI_REGISTERS=38"
	.align	128
        .global         triton_per_fused__softmax_add_6
        .type           triton_per_fused__softmax_add_6,@function
        .size           triton_per_fused__softmax_add_6,(.L_x_1 - triton_per_fused__softmax_add_6)
        .other          triton_per_fused__softmax_add_6,@"STO_CUDA_ENTRY STV_DEFAULT"
triton_per_fused__softmax_add_6:
.text.triton_per_fused__softmax_add_6:
[----:B------:R-:W-:Y:S02]  /*0000*/  MOV R1, c[0x0][0x28] ;  /* 0x00000a0000017a02 */ /* 0x000fe40000000f00 */
[----:B------:R-:W0:Y:S01]  /*0010*/  S2R R8, SR_TID.X ;  /* 0x0000000000087919 */ /* 0x000e220000002100 */
[----:B------:R-:W1:Y:S01]  /*0020*/  S2UR UR4, SR_CTAID.X ;  /* 0x00000000000479c3 */ /* 0x000e620000002500 */
[----:B------:R-:W-:Y:S01]  /*0030*/  MOV R15, 0x4 ;  /* 0x00000004000f7802 */ /* 0x000fe20000000f00 */
[----:B------:R-:W-:Y:S01]  /*0040*/  CS2R R20, SRZ ;  /* 0x0000000000147805 */ /* 0x000fe2000001ff00 */
[----:B------:R-:W-:Y:S01]  /*0050*/  CS2R R22, SRZ ;  /* 0x0000000000167805 */ /* 0x000fe2000001ff00 */
[----:B0-----:R-:W-:Y:S01]  /*0060*/  SHF.R.U32.HI R0, RZ, 0x5, R8 ;  /* 0x00000005ff007819 */ /* 0x001fe20000011608 */
[----:B-1----:R-:W-:-:S03]  /*0070*/  USHF.L.U32 UR4, UR4, 0x5, URZ ;  /* 0x0000000504047899 */ /* 0x002fc6000800063f */
[----:B------:R-:W-:-:S04]  /*0080*/  SGXT.U32 R0, R0, 0x3 ;  /* 0x000000030000781a */ /* 0x000fc80000000000 */
[----:B------:R-:W-:Y:S02]  /*0090*/  LOP3.LUT R3, R0, UR4, RZ, 0xfc, !PT ;  /* 0x0000000400037c12 */ /* 0x000fe4000f8efcff */
[----:B------:R-:W-:Y:S01]  /*00a0*/  LEA.HI R0, R8, UR4, RZ, 0x1b ;  /* 0x0000000408007c11 */ /* 0x000fe2000f8fd8ff */
[----:B------:R-:W-:Y:S01]  /*00b0*/  ULDC.64 UR4, c[0x0][0x118] ;  /* 0x0000460000047ab9 */ /* 0x000fe20000000a00 */
[C---:B------:R-:W-:Y:S01]  /*00c0*/  LOP3.LUT R4, R3.reuse, 0x10, RZ, 0xfc, !PT ;  /* 0x0000001003047812 */ /* 0x040fe200078efcff */
[----:B------:R-:W-:Y:S01]  /*00d0*/  IMAD.HI R6, R3, 0x51eb851f, RZ ;  /* 0x51eb851f03067827 */ /* 0x000fe200078e02ff */
[----:B------:R-:W-:Y:S02]  /*00e0*/  IADD3 R5, R0, 0x18, RZ ;  /* 0x0000001800057810 */ /* 0x000fe40007ffe0ff */
[----:B------:R-:W-:Y:S01]  /*00f0*/  SHF.L.U32 R0, R8, 0x1, RZ ;  /* 0x0000000108007819 */ /* 0x000fe200000006ff */
[----:B------:R-:W-:Y:S01]  /*0100*/  IMAD.HI R10, R4, 0x51eb851f, RZ ;  /* 0x51eb851f040a7827 */ /* 0x000fe200078e02ff */
[----:B------:R-:W-:-:S02]  /*0110*/  SHF.R.U32.HI R7, RZ, 0x1f, R6 ;  /* 0x0000001fff077819 */ /* 0x000fc40000011606 */
[----:B------:R-:W-:Y:S01]  /*0120*/  LOP3.LUT R2, R3, 0x8, RZ, 0xfc, !PT ;  /* 0x0000000803027812 */ /* 0x000fe200078efcff */
[C---:B------:R-:W-:Y:S01]  /*0130*/  IMAD.HI R18, R5.reuse, 0x51eb851f, RZ ;  /* 0x51eb851f05127827 */ /* 0x040fe200078e02ff */
[----:B------:R-:W-:Y:S02]  /*0140*/  LEA.HI.SX32 R6, R6, R7, 0x1c ;  /* 0x0000000706067211 */ /* 0x000fe400078fe2ff */
[----:B------:R-:W-:Y:S01]  /*0150*/  LOP3.LUT R0, R0, 0x3e, RZ, 0xc0, !PT ;  /* 0x0000003e00007812 */ /* 0x000fe200078ec0ff */
[----:B------:R-:W-:Y:S01]  /*0160*/  IMAD.HI R8, R2, 0x51eb851f, RZ ;  /* 0x51eb851f02087827 */ /* 0x000fe200078e02ff */
[----:B------:R-:W-:Y:S02]  /*0170*/  SHF.R.U32.HI R9, RZ, 0x1f, R18 ;  /* 0x0000001fff097819 */ /* 0x000fe40000011612 */
[----:B------:R-:W-:Y:S01]  /*0180*/  SHF.R.U32.HI R11, RZ, 0x1f, R10 ;  /* 0x0000001fff0b7819 */ /* 0x000fe2000001160a */
[----:B------:R-:W-:Y:S01]  /*0190*/  IMAD R7, R6, -0x32, R3 ;  /* 0xffffffce06077824 */ /* 0x000fe200078e0203 */
[----:B------:R-:W-:Y:S01]  /*01a0*/  ISETP.GE.U32.AND P0, PT, R0, 0x32, PT ;  /* 0x000000320000780c */ /* 0x000fe20003f06070 */
[--C-:B------:R-:W-:Y:S01]  /*01b0*/  IMAD R24, R5, 0x32, R0.reuse ;  /* 0x0000003205187824 */ /* 0x100fe200078e0200 */
[----:B------:R-:W-:Y:S01]  /*01c0*/  LEA.HI.SX32 R18, R18, R9, 0x1c ;  /* 0x0000000912127211 */ /* 0x000fe200078fe2ff */
[----:B------:R-:W-:Y:S01]  /*01d0*/  IMAD R13, R7, 0x32, R0 ;  /* 0x00000032070d7824 */ /* 0x000fe200078e0200 */
[----:B------:R-:W-:-:S02]  /*01e0*/  LEA.HI.SX32 R7, R10, R11, 0x1c ;  /* 0x0000000b0a077211 */ /* 0x000fc400078fe2ff */
[----:B------:R-:W-:Y:S01]  /*01f0*/  SHF.R.U32.HI R9, RZ, 0x1f, R8 ;  /* 0x0000001fff097819 */ /* 0x000fe20000011608 */
[----:B------:R-:W-:Y:S01]  /*0200*/  IMAD R14, R6, 0x9e0, R13 ;  /* 0x000009e0060e7824 */ /* 0x000fe200078e020d */
[----:B------:R-:W-:Y:S01]  /*0210*/  ISETP.LT.AND P3, PT, R3, 0x190, !P0 ;  /* 0x000001900300780c */ /* 0x000fe20004761270 */
[----:B------:R-:W-:Y:S01]  /*0220*/  IMAD R13, R7, -0x32, R4 ;  /* 0xffffffce070d7824 */ /* 0x000fe200078e0204 */
[----:B------:R-:W-:Y:S01]  /*0230*/  LEA.HI.SX32 R9, R8, R9, 0x1c ;  /* 0x0000000908097211 */ /* 0x000fe200078fe2ff */
[--C-:B------:R-:W-:Y:S01]  /*0240*/  IMAD R8, R3, 0x32, R0.reuse ;  /* 0x0000003203087824 */ /* 0x100fe200078e0200 */
[----:B------:R-:W-:Y:S01]  /*0250*/  ISETP.LT.AND P1, PT, R5, 0x190, !P0 ;  /* 0x000001900500780c */ /* 0x000fe20004721270 */
[----:B------:R-:W-:Y:S01]  /*0260*/  IMAD R16, R13, 0x32, R0 ;  /* 0x000000320d107824 */ /* 0x000fe200078e0200 */
[----:B------:R-:W-:Y:S01]  /*0270*/  ISETP.LT.AND P2, PT, R4, 0x190, !P0 ;  /* 0x000001900400780c */ /* 0x000fe20004741270 */
[----:B------:R-:W-:Y:S01]  /*0280*/  IMAD.WIDE R12, R8, R15, c[0x0][0x160] ;  /* 0x00005800080c7625 */ /* 0x000fe200078e020f */
[----:B------:R-:W-:-:S03]  /*0290*/  ISETP.LT.AND P0, PT, R2, 0x190, !P0 ;  /* 0x000001900200780c */ /* 0x000fc60004701270 */
[----:B------:R-:W-:Y:S02]  /*02a0*/  IMAD.WIDE R26, R14, R15, c[0x0][0x168] ;  /* 0x00005a000e1a7625 */ /* 0x000fe400078e020f */
[----:B------:R0:W2:Y:S02]  /*02b0*/  @P3 LDG.E.64 R20, [R12.64] ;  /* 0x000000040c143981 */ /* 0x0000a4000c1e1b00 */
[----:B------:R-:W-:Y:S02]  /*02c0*/  IMAD R11, R18, -0x32, R5 ;  /* 0xffffffce120b7824 */ /* 0x000fe400078e0205 */
[----:B------:R-:W-:Y:S01]  /*02d0*/  IMAD R5, R9, -0x32, R2 ;  /* 0xffffffce09057824 */ /* 0x000fe200078e0202 */
[----:B------:R1:W2:Y:S01]  /*02e0*/  @P3 LDG.E.64 R22, [R26.64] ;  /* 0x000000041a163981 */ /* 0x0002a2000c1e1b00 */
[--C-:B------:R-:W-:Y:S02]  /*02f0*/  IMAD R11, R11, 0x32, R0.reuse ;  /* 0x000000320b0b7824 */ /* 0x100fe400078e0200 */
[----:B------:R-:W-:Y:S01]  /*0300*/  IMAD R2, R5, 0x32, R0 ;  /* 0x0000003205027824 */ /* 0x000fe200078e0200 */
[----:B------:R-:W-:Y:S01]  /*0310*/  IADD3 R10, R8, 0x190, RZ ;  /* 0x00000190080a7810 */ /* 0x000fe20007ffe0ff */
[----:B------:R-:W-:-:S02]  /*0320*/  IMAD R16, R7, 0x9e0, R16 ;  /* 0x000009e007107824 */ /* 0x000fc400078e0210 */
[----:B------:R-:W-:Y:S01]  /*0330*/  IMAD R0, R9, 0x9e0, R2 ;  /* 0x000009e009007824 */ /* 0x000fe200078e0202 */
[----:B------:R-:W-:Y:S01]  /*0340*/  CS2R R4, SRZ ;  /* 0x0000000000047805 */ /* 0x000fe2000001ff00 */
[----:B------:R-:W-:Y:S01]  /*0350*/  CS2R R2, SRZ ;  /* 0x0000000000027805 */ /* 0x000fe2000001ff00 */
[----:B-1----:R-:W-:-:S04]  /*0360*/  IMAD.WIDE R26, R10, R15, c[0x0][0x160] ;  /* 0x000058000a1a7625 */ /* 0x002fc800078e020f */
[----:B------:R-:W-:Y:S01]  /*0370*/  IMAD.WIDE R30, R0, R15, c[0x0][0x168] ;  /* 0x00005a00001e7625 */ /* 0x000fe200078e020f */
[----:B------:R-:W-:Y:S01]  /*0380*/  IADD3 R28, R8, 0x320, RZ ;  /* 0x00000320081c7810 */ /* 0x000fe20007ffe0ff */
[----:B------:R-:W3:Y:S01]  /*0390*/  @P0 LDG.E.64 R2, [R26.64] ;  /* 0x000000041a020981 */ /* 0x000ee2000c1e1b00 */
[----:B------:R-:W-:-:S03]  /*03a0*/  CS2R R6, SRZ ;  /* 0x0000000000067805 */ /* 0x000fc6000001ff00 */
[----:B------:R-:W3:Y:S01]  /*03b0*/  @P0 LDG.E.64 R4, [R30.64] ;  /* 0x000000041e040981 */ /* 0x000ee2000c1e1b00 */
[----:B------:R-:W-:Y:S01]  /*03c0*/  CS2R R8, SRZ ;  /* 0x0000000000087805 */ /* 0x000fe2000001ff00 */
[----:B------:R-:W-:Y:S01]  /*03d0*/  IMAD.WIDE R28, R28, R15, c[0x0][0x160] ;  /* 0x000058001c1c7625 */ /* 0x000fe200078e020f */
[----:B0-----:R-:W-:-:S03]  /*03e0*/  CS2R R12, SRZ ;  /* 0x00000000000c7805 */ /* 0x001fc6000001ff00 */
[-C--:B------:R-:W-:Y:S01]  /*03f0*/  IMAD.WIDE R32, R16, R15.reuse, c[0x0][0x168] ;  /* 0x00005a0010207625 */ /* 0x080fe200078e020f */
[----:B------:R-:W4:Y:S03]  /*0400*/  @P2 LDG.E.64 R6, [R28.64] ;  /* 0x000000041c062981 */ /* 0x000f26000c1e1b00 */
[----:B------:R-:W-:Y:S01]  /*0410*/  IMAD R18, R18, 0x9e0, R11 ;  /* 0x000009e012127824 */ /* 0x000fe200078e020b */
[----:B------:R-:W4:Y:S01]  /*0420*/  @P2 LDG.E.64 R8, [R32.64] ;  /* 0x0000000420082981 */ /* 0x000f22000c1e1b00 */
[----:B------:R-:W-:Y:S01]  /*0430*/  CS2R R10, SRZ ;  /* 0x00000000000a7805 */ /* 0x000fe2000001ff00 */
[----:B------:R-:W-:-:S04]  /*0440*/  IMAD.WIDE R24, R24, R15, c[0x0][0x160] ;  /* 0x0000580018187625 */ /* 0x000fc800078e020f */
[----:B------:R-:W-:Y:S01]  /*0450*/  IMAD.WIDE R34, R18, R15, c[0x0][0x168] ;  /* 0x00005a0012227625 */ /* 0x000fe200078e020f */
[----:B------:R-:W5:Y:S04]  /*0460*/  @P1 LDG.E.64 R10, [R24.64] ;  /* 0x00000004180a1981 */ /* 0x000f68000c1e1b00 */
[----:B------:R-:W5:Y:S01]  /*0470*/  @P1 LDG.E.64 R12, [R34.64] ;  /* 0x00000004220c1981 */ /* 0x000f62000c1e1b00 */
[----:B--2---:R-:W-:Y:S01]  /*0480*/  FADD R21, R23, R21 ;  /* 0x0000001517157221 */ /* 0x004fe20000000000 */
[----:B------:R-:W-:-:S04]  /*0490*/  FADD R17, R22, R20 ;  /* 0x0000001416117221 */ /* 0x000fc80000000000 */
[----:B------:R-:W-:Y:S02]  /*04a0*/  FSEL R19, R21, -INF , P3 ;  /* 0xff80000015137808 */ /* 0x000fe40001800000 */
[----:B------:R-:W-:-:S04]  /*04b0*/  FSEL R20, R17, -INF , P3 ;  /* 0xff80000011147808 */ /* 0x000fc80001800000 */
[C---:B------:R-:W-:Y:S02]  /*04c0*/  FSETP.GT.AND P5, PT, R20.reuse, R19, PT ;  /* 0x000000131400720b */ /* 0x040fe40003fa4000 */
[----:B------:R-:W-:Y:S01]  /*04d0*/  FSETP.NAN.AND P4, PT, R20, R20, PT ;  /* 0x000000141400720b */ /* 0x000fe20003f88000 */
[----:B---3--:R-:W-:Y:S01]  /*04e0*/  FADD R2, R4, R2 ;  /* 0x0000000204027221 */ /* 0x008fe20000000000 */
[----:B------:R-:W-:-:S04]  /*04f0*/  FADD R3, R5, R3 ;  /* 0x0000000305037221 */ /* 0x000fc80000000000 */
[----:B------:R-:W-:Y:S02]  /*0500*/  FSEL R4, R2, -INF , P0 ;  /* 0xff80000002047808 */ /* 0x000fe40000000000 */
[----:B------:R-:W-:-:S03]  /*0510*/  FSEL R23, R3, -INF , P0 ;  /* 0xff80000003177808 */ /* 0x000fc60000000000 */
[----:B------:R-:W-:Y:S01]  /*0520*/  @!P5 FSEL R20, R20, R19, P4 ;  /* 0x000000131414d208 */ /* 0x000fe20002000000 */
[----:B----4-:R-:W-:Y:S01]  /*0530*/  FADD R6, R8, R6 ;  /* 0x0000000608067221 */ /* 0x010fe20000000000 */
[----:B------:R-:W-:Y:S01]  /*0540*/  FADD R7, R9, R7 ;  /* 0x0000000709077221 */ /* 0x000fe20000000000 */
[----:B------:R-:W-:Y:S02]  /*0550*/  FSETP.GT.AND P5, PT, R4, R23, PT ;  /* 0x000000170400720b */ /* 0x000fe40003fa4000 */
[----:B------:R-:W0:Y:S01]  /*0560*/  SHFL.BFLY PT, R19, R20, 0x10, 0x1f ;  /* 0x0e001f0014137f89 */ /* 0x000e2200000e0000 */
[----:B------:R-:W-:Y:S01]  /*0570*/  FSEL R5, R6, -INF , P2 ;  /* 0xff80000006057808 */ /* 0x000fe20001000000 */
[----:B-----5:R-:W-:Y:S01]  /*0580*/  FADD R10, R12, R10 ;  /* 0x0000000a0c0a7221 */ /* 0x020fe20000000000 */
[----:B------:R-:W-:Y:S01]  /*0590*/  FSEL R12, R7, -INF , P2 ;  /* 0xff800000070c7808 */ /* 0x000fe20001000000 */
[----:B------:R-:W-:Y:S01]  /*05a0*/  FADD R8, R13, R11 ;  /* 0x0000000b0d087221 */ /* 0x000fe20000000000 */
[----:B------:R-:W-:-:S02]  /*05b0*/  FSETP.NAN.AND P6, PT, R4, R4, PT ;  /* 0x000000040400720b */ /* 0x000fc40003fc8000 */
[----:B------:R-:W-:Y:S02]  /*05c0*/  FSETP.GT.AND P4, PT, R5, R12, PT ;  /* 0x0000000c0500720b */ /* 0x000fe40003f84000 */
[----:B------:R-:W-:Y:S02]  /*05d0*/  FSEL R9, R10, -INF , P1 ;  /* 0xff8000000a097808 */ /* 0x000fe40000800000 */
[----:B------:R-:W-:Y:S02]  /*05e0*/  FSEL R22, R8, -INF , P1 ;  /* 0xff80000008167808 */ /* 0x000fe40000800000 */
[----:B------:R-:W-:Y:S02]  /*05f0*/  @!P5 FSEL R4, R4, R23, P6 ;  /* 0x000000170404d208 */ /* 0x000fe40003000000 */
[----:B------:R-:W-:Y:S02]  /*0600*/  FSETP.GT.AND P5, PT, R9, R22, PT ;  /* 0x000000160900720b */ /* 0x000fe40003fa4000 */
[C---:B------:R-:W-:Y:S01]  /*0610*/  FSETP.NAN.AND P6, PT, R5.reuse, R5, PT ;  /* 0x000000050500720b */ /* 0x040fe20003fc8000 */
[----:B------:R-:W1:Y:S03]  /*0620*/  SHFL.BFLY PT, R13, R4, 0x10, 0x1f ;  /* 0x0e001f00040d7f89 */ /* 0x000e6600000e0000 */
[----:B------:R-:W-:-:S02]  /*0630*/  @!P4 FSEL R5, R5, R12, P6 ;  /* 0x0000000c0505c208 */ /* 0x000fc40003000000 */
[C---:B------:R-:W-:Y:S02]  /*0640*/  FSETP.NAN.AND P6, PT, R9.reuse, R9, PT ;  /* 0x000000090900720b */ /* 0x040fe40003fc8000 */
[----:B0-----:R-:W-:Y:S01]  /*0650*/  FSETP.GT.AND P4, PT, R20, R19, PT ;  /* 0x000000131400720b */ /* 0x001fe20003f84000 */
[----:B------:R-:W0:Y:S02]  /*0660*/  SHFL.BFLY PT, R12, R5, 0x10, 0x1f ;  /* 0x0e001f00050c7f89 */ /* 0x000e2400000e0000 */
[----:B------:R-:W-:Y:S02]  /*0670*/  @!P5 FSEL R9, R9, R22, P6 ;  /* 0x000000160909d208 */ /* 0x000fe40003000000 */
[----:B------:R-:W-:-:S03]  /*0680*/  FSETP.NAN.AND P5, PT, R4, R4, PT ;  /* 0x000000040400720b */ /* 0x000fc60003fa8000 */
[----:B------:R-:W2:Y:S01]  /*0690*/  SHFL.BFLY PT, R22, R9, 0x10, 0x1f ;  /* 0x0e001f0009167f89 */ /* 0x000ea200000e0000 */
[----:B------:R-:W-:-:S04]  /*06a0*/  FSETP.NAN.AND P6, PT, R20, R20, PT ;  /* 0x000000141400720b */ /* 0x000fc80003fc8000 */
[----:B------:R-:W-:Y:S02]  /*06b0*/  @!P4 FSEL R20, R20, R19, P6 ;  /* 0x000000131414c208 */ /* 0x000fe40003000000 */
[----:B------:R-:W-:Y:S02]  /*06c0*/  FSETP.NAN.AND P4, PT, R5, R5, PT ;  /* 0x000000050500720b */ /* 0x000fe40003f88000 */
[CC--:B-1----:R-:W-:Y:S01]  /*06d0*/  FSETP.GT.AND P6, PT, R4.reuse, R13.reuse, PT ;  /* 0x0000000d0400720b */ /* 0x0c2fe20003fc4000 */
[----:B------:R-:W1:Y:S03]  /*06e0*/  SHFL.BFLY PT, R11, R20, 0x8, 0x1f ;  /* 0x0d001f00140b7f89 */ /* 0x000e6600000e0000 */
[----:B------:R-:W-:Y:S02]  /*06f0*/  @!P5 FSEL R4, R4, R13, P6 ;  /* 0x0000000d0404d208 */ /* 0x000fe40003000000 */
[----:B------:R-:W-:-:S02]  /*0700*/  FSETP.NAN.AND P5, PT, R9, R9, PT ;  /* 0x000000090900720b */ /* 0x000fc40003fa8000 */
[CC--:B0-----:R-:W-:Y:S01]  /*0710*/  FSETP.GT.AND P6, PT, R5.reuse, R12.reuse, PT ;  /* 0x0000000c0500720b */ /* 0x0c1fe20003fc4000 */
[----:B------:R-:W0:Y:S03]  /*0720*/  SHFL.BFLY PT, R13, R4, 0x8, 0x1f ;  /* 0x0d001f00040d7f89 */ /* 0x000e2600000e0000 */
[----:B------:R-:W-:Y:S02]  /*0730*/  @!P4 FSEL R5, R5, R12, P6 ;  /* 0x0000000c0505c208 */ /* 0x000fe40003000000 */
[----:B--2---:R-:W-:-:S03]  /*0740*/  FSETP.GT.AND P4, PT, R9, R22, PT ;  /* 0x000000160900720b */ /* 0x004fc60003f84000 */
[----:B------:R-:W2:Y:S02]  /*0750*/  SHFL.BFLY PT, R12, R5, 0x8, 0x1f ;  /* 0x0d001f00050c7f89 */ /* 0x000ea400000e0000 */
[----:B------:R-:W-:-:S05]  /*0760*/  @!P5 FSEL R9, R9, R22, P4 ;  /* 0x000000160909d208 */ /* 0x000fca0002000000 */
[----:B------:R-:W3:Y:S01]  /*0770*/  SHFL.BFLY PT, R22, R9, 0x8, 0x1f ;  /* 0x0d001f0009167f89 */ /* 0x000ee200000e0000 */
[C---:B-1----:R-:W-:Y:S02]  /*0780*/  FSETP.GT.AND P5, PT, R20.reuse, R11, PT ;  /* 0x0000000b1400720b */ /* 0x042fe40003fa4000 */
[----:B------:R-:W-:Y:S02]  /*0790*/  FSETP.NAN.AND P6, PT, R20, R20, PT ;  /* 0x000000141400720b */ /* 0x000fe40003fc8000 */
[----:B0-----:R-:W-:-:S09]  /*07a0*/  FSETP.GT.AND P4, PT, R4, R13, PT ;  /* 0x0000000d0400720b */ /* 0x001fd20003f84000 */
[----:B------:R-:W-:Y:S02]  /*07b0*/  @!P5 FSEL R20, R20, R11, P6 ;  /* 0x0000000b1414d208 */ /* 0x000fe40003000000 */
[C---:B------:R-:W-:Y:S02]  /*07c0*/  FSETP.NAN.AND P6, PT, R4.reuse, R4, PT ;  /* 0x000000040400720b */ /* 0x040fe40003fc8000 */
[----:B--2---:R-:W-:Y:S01]  /*07d0*/  FSETP.GT.AND P5, PT, R5, R12, PT ;  /* 0x0000000c0500720b */ /* 0x004fe20003fa4000 */
[----:B------:R-:W0:Y:S01]  /*07e0*/  SHFL.BFLY PT, R11, R20, 0x4, 0x1f ;  /* 0x0c801f00140b7f89 */ /* 0x000e2200000e0000 */
[----:B------:R-:W-:Y:S02]  /*07f0*/  @!P4 FSEL R4, R4, R13, P6 ;  /* 0x0000000d0404c208 */ /* 0x000fe40003000000 */
[----:B---3--:R-:W-:Y:S02]  /*0800*/  FSETP.GT.AND P4, PT, R9, R22, PT ;  /* 0x000000160900720b */ /* 0x008fe40003f84000 */
[C---:B------:R-:W-:Y:S01]  /*0810*/  FSETP.NAN.AND P6, PT, R5.reuse, R5, PT ;  /* 0x000000050500720b */ /* 0x040fe20003fc8000 */
[----:B------:R-:W1:Y:S06]  /*0820*/  SHFL.BFLY PT, R13, R4, 0x4, 0x1f ;  /* 0x0c801f00040d7f89 */ /* 0x000e6c00000e0000 */
[----:B------:R-:W-:-:S02]  /*0830*/  @!P5 FSEL R5, R5, R12, P6 ;  /* 0x0000000c0505d208 */ /* 0x000fc40003000000 */
[----:B------:R-:W-:-:S03]  /*0840*/  FSETP.NAN.AND P5, PT, R9, R9, PT ;  /* 0x000000090900720b */ /* 0x000fc60003fa8000 */
[----:B------:R-:W2:Y:S01]  /*0850*/  SHFL.BFLY PT, R12, R5, 0x4, 0x1f ;  /* 0x0c801f00050c7f89 */ /* 0x000ea200000e0000 */
[----:B------:R-:W-:-:S05]  /*0860*/  @!P4 FSEL R9, R9, R22, P5 ;  /* 0x000000160909c208 */ /* 0x000fca0002800000 */
[----:B------:R-:W3:Y:S01]  /*0870*/  SHFL.BFLY PT, R22, R9, 0x4, 0x1f ;  /* 0x0c801f0009167f89 */ /* 0x000ee200000e0000 */
[C---:B0-----:R-:W-:Y:S02]  /*0880*/  FSETP.GT.AND P5, PT, R20.reuse, R11, PT ;  /* 0x0000000b1400720b */ /* 0x041fe40003fa4000 */
[----:B------:R-:W-:Y:S02]  /*0890*/  FSETP.NAN.AND P6, PT, R20, R20, PT ;  /* 0x000000141400720b */ /* 0x000fe40003fc8000 */
[----:B-1----:R-:W-:-:S09]  /*08a0*/  FSETP.GT.AND P4, PT, R4, R13, PT ;  /* 0x0000000d0400720b */ /* 0x002fd20003f84000 */
        /* <DEDUP_REMOVED lines=34> */
[----:B--2---:R-:W-:Y:S02]  /*0ad0*/  FSETP.GT.AND P5, PT, R5, R12, PT ;  /* 0x0000000c0500720b */ /* 0x004fe40003fa4000 */
[----:B------:R-:W-:Y:S02]  /*0ae0*/  @!P4 FSEL R4, R4, R13, P6 ;  /* 0x0000000d0404c208 */ /* 0x000fe40003000000 */
[----:B---3--:R-:W-:Y:S01]  /*0af0*/  FSETP.GT.AND P6, PT, R9, R22, PT ;  /* 0x000000160900720b */ /* 0x008fe20003fc4000 */
[--C-:B------:R-:W-:Y:S01]  /*0b00*/  FADD R17, R17, -R20.reuse ;  /* 0x8000001411117221 */ /* 0x100fe20000000000 */
[----:B------:R-:W-:Y:S01]  /*0b10*/  FSETP.NAN.AND P4, PT, R5, R5, PT ;  /* 0x000000050500720b */ /* 0x000fe20003f88000 */
[----:B------:R-:W-:-:S02]  /*0b20*/  FADD R20, R21, -R20 ;  /* 0x8000001415147221 */ /* 0x000fc40000000000 */
[----:B------:R-:W-:-:S04]  /*0b30*/  FMUL R17, R17, 1.4426950216293334961 ;  /* 0x3fb8aa3b11117820 */ /* 0x000fc80000400000 */
[----:B------:R-:W-:Y:S01]  /*0b40*/  @!P5 FSEL R5, R5, R12, P4 ;  /* 0x0000000c0505d208 */ /* 0x000fe20002000000 */
[----:B------:R-:W-:Y:S01]  /*0b50*/  FMUL R20, R20, 1.4426950216293334961 ;  /* 0x3fb8aa3b14147820 */ /* 0x000fe20000400000 */
[----:B------:R-:W-:Y:S02]  /*0b60*/  FSETP.NAN.AND P5, PT, R9, R9, PT ;  /* 0x000000090900720b */ /* 0x000fe40003fa8000 */
[----:B------:R-:W-:Y:S02]  /*0b70*/  FSETP.GEU.AND P4, PT, R17, -126, PT ;  /* 0xc2fc00001100780b */ /* 0x000fe40003f8e000 */
[----:B------:R-:W-:Y:S02]  /*0b80*/  @!P6 FSEL R9, R9, R22, P5 ;  /* 0x000000160909e208 */ /* 0x000fe40002800000 */
[----:B------:R-:W-:Y:S01]  /*0b90*/  FSETP.GEU.AND P6, PT, R20, -126, PT ;  /* 0xc2fc00001400780b */ /* 0x000fe20003fce000 */
[----:B------:R-:W-:-:S08]  /*0ba0*/  FADD R2, R2, -R4 ;  /* 0x8000000402027221 */ /* 0x000fd00000000000 */
[----:B------:R-:W-:Y:S01]  /*0bb0*/  @!P4 FMUL R17, R17, 0.5 ;  /* 0x3f0000001111c820 */ /* 0x000fe20000400000 */
[----:B------:R-:W-:-:S03]  /*0bc0*/  FMUL R12, R2, 1.4426950216293334961 ;  /* 0x3fb8aa3b020c7820 */ /* 0x000fc60000400000 */
[----:B------:R-:W-:Y:S01]  /*0bd0*/  @!P6 FMUL R20, R20, 0.5 ;  /* 0x3f0000001414e820 */ /* 0x000fe20000400000 */
[----:B------:R0:W1:Y:S01]  /*0be0*/  MUFU.EX2 R11, R17 ;  /* 0x00000011000b7308 */ /* 0x0000620000000800 */
[----:B------:R-:W-:-:S07]  /*0bf0*/  FADD R3, R3, -R4 ;  /* 0x8000000403037221 */ /* 0x000fce0000000000 */
[----:B------:R-:W2:Y:S01]  /*0c00*/  MUFU.EX2 R2, R20 ;  /* 0x0000001400027308 */ /* 0x000ea20000000800 */
[----:B------:R-:W-:Y:S01]  /*0c10*/  FSETP.GEU.AND P5, PT, R12, -126, PT ;  /* 0xc2fc00000c00780b */ /* 0x000fe20003fae000 */
[----:B------:R-:W-:Y:S01]  /*0c20*/  FADD R6, R6, -R5 ;  /* 0x8000000506067221 */ /* 0x000fe20000000000 */
[----:B------:R-:W-:-:S03]  /*0c30*/  FMUL R13, R3, 1.4426950216293334961 ;  /* 0x3fb8aa3b030d7820 */ /* 0x000fc60000400000 */
[----:B0-----:R-:W-:Y:S01]  /*0c40*/  FMUL R17, R6, 1.4426950216293334961 ;  /* 0x3fb8aa3b06117820 */ /* 0x001fe20000400000 */
[----:B-1----:R-:W-:Y:S01]  /*0c50*/  @!P4 FMUL R11, R11, R11 ;  /* 0x0000000b0b0bc220 */ /* 0x002fe20000400000 */
[----:B------:R-:W-:Y:S01]  /*0c60*/  FSETP.GEU.AND P4, PT, R13, -126, PT ;  /* 0xc2fc00000d00780b */ /* 0x000fe20003f8e000 */
[----:B--2---:R-:W-:Y:S02]  /*0c70*/  @!P6 FMUL R2, R2, R2 ;  /* 0x000000020202e220 */ /* 0x004fe40000400000 */
[----:B------:R-:W-:-:S03]  /*0c80*/  FSETP.GEU.AND P6, PT, R17, -126, PT ;  /* 0xc2fc00001100780b */ /* 0x000fc60003fce000 */
[----:B------:R-:W-:-:S04]  /*0c90*/  @!P5 FMUL R12, R12, 0.5 ;  /* 0x3f0000000c0cd820 */ /* 0x000fc80000400000 */
[----:B------:R-:W0:Y:S03]  /*0ca0*/  MUFU.EX2 R3, R12 ;  /* 0x0000000c00037308 */ /* 0x000e260000000800 */
[----:B------:R-:W-:Y:S01]  /*0cb0*/  @!P4 FMUL R13, R13, 0.5 ;  /* 0x3f0000000d0dc820 */ /* 0x000fe20000400000 */
[----:B------:R-:W-:Y:S02]  /*0cc0*/  FADD R5, R7, -R5 ;  /* 0x8000000507057221 */ /* 0x000fe40000000000 */
[----:B------:R-:W-:Y:S02]  /*0cd0*/  @!P6 FMUL R17, R17, 0.5 ;  /* 0x3f0000001111e820 */ /* 0x000fe40000400000 */
[----:B------:R-:W1:Y:S01]  /*0ce0*/  MUFU.EX2 R4, R13 ;  /* 0x0000000d00047308 */ /* 0x000e620000000800 */
[----:B------:R-:W-:Y:S01]  /*0cf0*/  FMUL R19, R5, 1.4426950216293334961 ;  /* 0x3fb8aa3b05137820 */ /* 0x000fe20000400000 */
[----:B------:R-:W-:-:S06]  /*0d00*/  FADD R10, R10, -R9 ;  /* 0x800000090a0a7221 */ /* 0x000fcc0000000000 */
[----:B------:R-:W2:Y:S01]  /*0d10*/  MUFU.EX2 R6, R17 ;  /* 0x0000001100067308 */ /* 0x000ea20000000800 */
[----:B0-----:R-:W-:Y:S01]  /*0d20*/  @!P5 FMUL R3, R3, R3 ;  /* 0x000000030303d220 */ /* 0x001fe20000400000 */
[----:B------:R-:W-:Y:S01]  /*0d30*/  FSETP.GEU.AND P5, PT, R19, -126, PT ;  /* 0xc2fc00001300780b */ /* 0x000fe20003fae000 */
[----:B------:R-:W-:Y:S01]  /*0d40*/  FADD R8, R8, -R9 ;  /* 0x8000000908087221 */ /* 0x000fe20000000000 */
[----:B------:R-:W-:-:S03]  /*0d50*/  FMUL R5, R10, 1.4426950216293334961 ;  /* 0x3fb8aa3b0a057820 */ /* 0x000fc60000400000 */
[----:B------:R-:W-:Y:S01]  /*0d60*/  FMUL R9, R8, 1.4426950216293334961 ;  /* 0x3fb8aa3b08097820 */ /* 0x000fe20000400000 */
[----:B-1----:R-:W-:Y:S01]  /*0d70*/  @!P4 FMUL R4, R4, R4 ;  /* 0x000000040404c220 */ /* 0x002fe20000400000 */
[----:B------:R-:W-:Y:S01]  /*0d80*/  FSETP.GEU.AND P4, PT, R5, -126, PT ;  /* 0xc2fc00000500780b */ /* 0x000fe20003f8e000 */
[----:B--2---:R-:W-:Y:S02]  /*0d90*/  @!P6 FMUL R6, R6, R6 ;  /* 0x000000060606e220 */ /* 0x004fe40000400000 */
[----:B------:R-:W-:-:S03]  /*0da0*/  FSETP.GEU.AND P6, PT, R9, -126, PT ;  /* 0xc2fc00000900780b */ /* 0x000fc60003fce000 */
[----:B------:R-:W-:Y:S01]  /*0db0*/  @!P5 FMUL R19, R19, 0.5 ;  /* 0x3f0000001313d820 */ /* 0x000fe20000400000 */
[----:B------:R-:W-:-:S03]  /*0dc0*/  FADD R8, R11, R2 ;  /* 0x000000020b087221 */ /* 0x000fc60000000000 */
[----:B------:R-:W0:Y:S03]  /*0dd0*/  MUFU.EX2 R7, R19 ;  /* 0x0000001300077308 */ /* 0x000e260000000800 */
[----:B------:R-:W-:Y:S01]  /*0de0*/  @!P4 FMUL R5, R5, 0.5 ;  /* 0x3f0000000505c820 */ /* 0x000fe20000400000 */
[----:B------:R-:W-:Y:S01]  /*0df0*/  FSEL R10, R8, RZ, P3 ;  /* 0x000000ff080a7208 */ /* 0x000fe20001800000 */
[----:B------:R-:W-:Y:S01]  /*0e00*/  FADD R12, R3, R4 ;  /* 0x00000004030c7221 */ /* 0x000fe20000000000 */
[----:B------:R-:W-:-:S03]  /*0e10*/  @!P6 FMUL R9, R9, 0.5 ;  /* 0x3f0000000909e820 */ /* 0x000fc60000400000 */
[----:B------:R-:W1:Y:S01]  /*0e20*/  MUFU.EX2 R5, R5 ;  /* 0x0000000500057308 */ /* 0x000e620000000800 */
[----:B------:R-:W2:Y:S01]  /*0e30*/  SHFL.BFLY PT, R21, R10, 0x10, 0x1f ;  /* 0x0e001f000a157f89 */ /* 0x000ea200000e0000 */
[----:B------:R-:W-:-:S06]  /*0e40*/  FSEL R12, R12, RZ, P0 ;  /* 0x000000ff0c0c7208 */ /* 0x000fcc0000000000 */
[----:B------:R-:W3:Y:S01]  /*0e50*/  MUFU.EX2 R8, R9 ;  /* 0x0000000900087308 */ /* 0x000ee20000000800 */
[----:B0-----:R-:W-:Y:S01]  /*0e60*/  @!P5 FMUL R7, R7, R7 ;  /* 0x000000070707d220 */ /* 0x001fe20000400000 */
[----:B------:R-:W0:Y:S03]  /*0e70*/  SHFL.BFLY PT, R19, R12, 0x10, 0x1f ;  /* 0x0e001f000c137f89 */ /* 0x000e2600000e0000 */
[----:B------:R-:W-:Y:S01]  /*0e80*/  FADD R13, R6, R7 ;  /* 0x00000007060d7221 */ /* 0x000fe20000000000 */
[----:B-1----:R-:W-:-:S04]  /*0e90*/  @!P4 FMUL R5, R5, R5 ;  /* 0x000000050505c220 */ /* 0x002fc80000400000 */
[----:B------:R-:W-:Y:S01]  /*0ea0*/  FSEL R13, R13, RZ, P2 ;  /* 0x000000ff0d0d7208 */ /* 0x000fe20001000000 */
[----:B---3--:R-:W-:-:S04]  /*0eb0*/  @!P6 FMUL R8, R8, R8 ;  /* 0x000000080808e220 */ /* 0x008fc80000400000 */
[----:B------:R-:W1:Y:S01]  /*0ec0*/  SHFL.BFLY PT, R20, R13, 0x10, 0x1f ;  /* 0x0e001f000d147f89 */ /* 0x000e6200000e0000 */
[----:B------:R-:W-:Y:S01]  /*0ed0*/  FADD R17, R5, R8 ;  /* 0x0000000805117221 */ /* 0x000fe20000000000 */
[----:B--2---:R-:W-:-:S04]  /*0ee0*/  FADD R21, R10, R21 ;  /* 0x000000150a157221 */ /* 0x004fc80000000000 */
[----:B------:R-:W-:Y:S01]  /*0ef0*/  FSEL R17, R17, RZ, P1 ;  /* 0x000000ff11117208 */ /* 0x000fe20000800000 */
[----:B------:R-:W2:Y:S04]  /*0f00*/  SHFL.BFLY PT, R10, R21, 0x8, 0x1f ;  /* 0x0d001f00150a7f89 */ /* 0x000ea800000e0000 */
[----:B------:R-:W3:Y:S01]  /*0f10*/  SHFL.BFLY PT, R24, R17, 0x10, 0x1f ;  /* 0x0e001f0011187f89 */ /* 0x000ee200000e0000 */
[----:B0-----:R-:W-:-:S05]  /*0f20*/  FADD R19, R12, R19 ;  /* 0x000000130c137221 */ /* 0x001fca0000000000 */
[----:B------:R-:W0:Y:S01]  /*0f30*/  SHFL.BFLY PT, R12, R19, 0x8, 0x1f ;  /* 0x0d001f00130c7f89 */ /* 0x000e2200000e0000 */
[----:B-1----:R-:W-:-:S05]  /*0f40*/  FADD R22, R13, R20 ;  /* 0x000000140d167221 */ /* 0x002fca0000000000 */
[----:B------:R-:W1:Y:S01]  /*0f50*/  SHFL.BFLY PT, R23, R22, 0x8, 0x1f ;  /* 0x0d001f0016177f89 */ /* 0x000e6200000e0000 */
[----:B--2---:R-:W-:Y:S01]  /*0f60*/  FADD R10, R21, R10 ;  /* 0x0000000a150a7221 */ /* 0x004fe20000000000 */
[----:B---3--:R-:W-:-:S04]  /*0f70*/  FADD R25, R17, R24 ;  /* 0x0000001811197221 */ /* 0x008fc80000000000 */
        /* <DEDUP_REMOVED lines=24> */
[----:B------:R-:W-:Y:S01]  /*1100*/  FSETP.GT.AND P5, PT, |R13|, 8.50705917302346158658e+37, PT ;  /* 0x7e8000000d00780b */ /* 0x000fe20003fa4200 */
[----:B------:R-:W2:Y:S01]  /*1110*/  SHFL.BFLY PT, R23, R28, 0x1, 0x1f ;  /* 0x0c201f001c177f89 */ /* 0x000ea200000e0000 */
[----:B0-----:R-:W-:Y:S01]  /*1120*/  FADD R9, R17, R10 ;  /* 0x0000000a11097221 */ /* 0x001fe20000000000 */
[----:B------:R-:W-:-:S04]  /*1130*/  FSETP.GEU.AND P4, PT, |R13|, 1.175494350822287508e-38, PT ;  /* 0x008000000d00780b */ /* 0x000fc80003f8e200 */
[----:B------:R-:W-:-:S06]  /*1140*/  FSETP.GT.AND P6, PT, |R9|, 8.50705917302346158658e+37, PT ;  /* 0x7e8000000900780b */ /* 0x000fcc0003fc4200 */
[----:B------:R-:W-:Y:S01]  /*1150*/  @P5 FMUL R13, R13, 0.25 ;  /* 0x3e8000000d0d5820 */ /* 0x000fe20000400000 */
[----:B------:R-:W-:Y:S01]  /*1160*/  @P5 FMUL R11, R11, 0.25 ;  /* 0x3e8000000b0b5820 */ /* 0x000fe20000400000 */
[----:B-1----:R-:W-:Y:S01]  /*1170*/  FADD R22, R19, R22 ;  /* 0x0000001613167221 */ /* 0x002fe20000000000 */
[----:B------:R-:W-:Y:S01]  /*1180*/  @P5 FMUL R2, R2, 0.25 ;  /* 0x3e80000002025820 */ /* 0x000fe20000400000 */
[----:B------:R-:W-:Y:S01]  /*1190*/  FSETP.GEU.AND P5, PT, |R9|, 1.175494350822287508e-38, PT ;  /* 0x008000000900780b */ /* 0x000fe20003fae200 */
[----:B------:R-:W-:Y:S01]  /*11a0*/  @!P4 FMUL R13, R13, 16777216 ;  /* 0x4b8000000d0dc820 */ /* 0x000fe20000400000 */
[----:B------:R-:W-:Y:S01]  /*11b0*/  @!P4 FMUL R11, R11, 16777216 ;  /* 0x4b8000000b0bc820 */ /* 0x000fe20000400000 */
[----:B------:R-:W-:Y:S01]  /*11c0*/  @!P4 FMUL R2, R2, 16777216 ;  /* 0x4b8000000202c820 */ /* 0x000fe20000400000 */
[----:B------:R-:W-:Y:S01]  /*11d0*/  FSETP.GT.AND P4, PT, |R22|, 8.50705917302346158658e+37, PT ;  /* 0x7e8000001600780b */ /* 0x000fe20003f84200 */
[----:B------:R-:W-:Y:S01]  /*11e0*/  @P6 FMUL R9, R9, 0.25 ;  /* 0x3e80000009096820 */ /* 0x000fe20000400000 */
[----:B------:R-:W-:Y:S01]  /*11f0*/  @P6 FMUL R3, R3, 0.25 ;  /* 0x3e80000003036820 */ /* 0x000fe20000400000 */
[----:B------:R-:W-:Y:S01]  /*1200*/  @P6 FMUL R4, R4, 0.25 ;  /* 0x3e80000004046820 */ /* 0x000fe20000400000 */
[----:B------:R-:W-:Y:S01]  /*1210*/  FSETP.GEU.AND P6, PT, |R22|, 1.175494350822287508e-38, PT ;  /* 0x008000001600780b */ /* 0x000fe20003fce200 */
[----:B--2---:R-:W-:-:S04]  /*1220*/  FADD R23, R28, R23 ;  /* 0x000000171c177221 */ /* 0x004fc80000000000 */
[----:B------:R-:W-:Y:S01]  /*1230*/  @!P5 FMUL R9, R9, 16777216 ;  /* 0x4b8000000909d820 */ /* 0x000fe20000400000 */
[----:B------:R-:W-:Y:S01]  /*1240*/  @!P5 FMUL R3, R3, 16777216 ;  /* 0x4b8000000303d820 */ /* 0x000fe20000400000 */
[----:B------:R-:W-:Y:S01]  /*1250*/  @!P5 FMUL R4, R4, 16777216 ;  /* 0x4b8000000404d820 */ /* 0x000fe20000400000 */
[----:B------:R-:W-:Y:S01]  /*1260*/  FSETP.GT.AND P5, PT, |R23|, 8.50705917302346158658e+37, PT ;  /* 0x7e8000001700780b */ /* 0x000fe20003fa4200 */
[----:B------:R-:W-:Y:S01]  /*1270*/  @P4 FMUL R22, R22, 0.25 ;  /* 0x3e80000016164820 */ /* 0x000fe20000400000 */
[----:B------:R-:W-:Y:S01]  /*1280*/  @P4 FMUL R6, R6, 0.25 ;  /* 0x3e80000006064820 */ /* 0x000fe20000400000 */
[----:B------:R-:W-:Y:S01]  /*1290*/  @P4 FMUL R7, R7, 0.25 ;  /* 0x3e80000007074820 */ /* 0x000fe20000400000 */
[C---:B------:R-:W-:Y:S01]  /*12a0*/  FSETP.GEU.AND P4, PT, |R23|.reuse, 1.175494350822287508e-38, PT ;  /* 0x008000001700780b */ /* 0x040fe20003f8e200 */
[----:B------:R-:W-:Y:S01]  /*12b0*/  @!P6 FMUL R22, R22, 16777216 ;  /* 0x4b8000001616e820 */ /* 0x000fe20000400000 */
[----:B------:R-:W0:Y:S07]  /*12c0*/  MUFU.RCP R13, R13 ;  /* 0x0000000d000d7308 */ /* 0x000e2e0000001000 */
[----:B------:R-:W-:Y:S01]  /*12d0*/  @P5 FMUL R23, R23, 0.25 ;  /* 0x3e80000017175820 */ /* 0x000fe20000400000 */
[----:B------:R-:W1:Y:S03]  /*12e0*/  MUFU.RCP R22, R22 ;  /* 0x0000001600167308 */ /* 0x000e660000001000 */
[----:B------:R-:W-:-:S05]  /*12f0*/  @!P4 FMUL R23, R23, 16777216 ;  /* 0x4b8000001717c820 */ /* 0x000fca0000400000 */
[----:B------:R-:W2:Y:S01]  /*1300*/  MUFU.RCP R9, R9 ;  /* 0x0000000900097308 */ /* 0x000ea20000001000 */
[----:B------:R-:W-:Y:S01]  /*1310*/  @!P6 FMUL R6, R6, 16777216 ;  /* 0x4b8000000606e820 */ /* 0x000fe20000400000 */
[----:B------:R-:W-:Y:S01]  /*1320*/  @!P6 FMUL R7, R7, 16777216 ;  /* 0x4b8000000707e820 */ /* 0x000fe20000400000 */
[----:B0-----:R-:W-:-:S05]  /*1330*/  FMUL R10, R13, R11 ;  /* 0x0000000b0d0a7220 */ /* 0x001fca0000400000 */
[----:B------:R-:W0:Y:S01]  /*1340*/  MUFU.RCP R23, R23 ;  /* 0x0000001700177308 */ /* 0x000e220000001000 */
[----:B------:R-:W-:Y:S01]  /*1350*/  FMUL R11, R13, R2 ;  /* 0x000000020d0b7220 */ /* 0x000fe20000400000 */
[C---:B-1----:R-:W-:Y:S01]  /*1360*/  FMUL R20, R22.reuse, R6 ;  /* 0x0000000616147220 */ /* 0x042fe20000400000 */
[----:B------:R-:W-:Y:S01]  /*1370*/  FMUL R21, R22, R7 ;  /* 0x0000000716157220 */ /* 0x000fe20000400000 */
[----:B------:R-:W-:Y:S01]  /*1380*/  IMAD.WIDE R6, R14, R15, c[0x0][0x170] ;  /* 0x00005c000e067625 */ /* 0x000fe200078e020f */
[----:B------:R-:W-:Y:S01]  /*1390*/  @P5 FMUL R5, R5, 0.25 ;  /* 0x3e80000005055820 */ /* 0x000fe20000400000 */
[----:B------:R-:W-:Y:S01]  /*13a0*/  @P5 FMUL R8, R8, 0.25 ;  /* 0x3e80000008085820 */ /* 0x000fe20000400000 */
[C---:B--2---:R-:W-:Y:S01]  /*13b0*/  FMUL R2, R9.reuse, R3 ;  /* 0x0000000309027220 */ /* 0x044fe20000400000 */
[----:B------:R-:W-:Y:S01]  /*13c0*/  FMUL R3, R9, R4 ;  /* 0x0000000409037220 */ /* 0x000fe20000400000 */
[----:B------:R-:W-:Y:S01]  /*13d0*/  IMAD.WIDE R12, R0, R15, c[0x0][0x170] ;  /* 0x00005c00000c7625 */ /* 0x000fe200078e020f */
[----:B------:R-:W-:-:S03]  /*13e0*/  @!P4 FMUL R5, R5, 16777216 ;  /* 0x4b8000000505c820 */ /* 0x000fc60000400000 */
[----:B------:R-:W-:Y:S01]  /*13f0*/  IMAD.WIDE R16, R16, R15, c[0x0][0x170] ;  /* 0x00005c0010107625 */ /* 0x000fe200078e020f */
[----:B------:R1:W-:Y:S01]  /*1400*/  @P3 STG.E.64 [R6.64], R10 ;  /* 0x0000000a06003986 */ /* 0x0003e2000c101b04 */
[----:B------:R-:W-:-:S03]  /*1410*/  @!P4 FMUL R8, R8, 16777216 ;  /* 0x4b8000000808c820 */ /* 0x000fc60000400000 */
[----:B------:R1:W-:Y:S01]  /*1420*/  @P0 STG.E.64 [R12.64], R2 ;  /* 0x000000020c000986 */ /* 0x0003e2000c101b04 */
[----:B0-----:R-:W-:-:S03]  /*1430*/  FMUL R22, R23, R5 ;  /* 0x0000000517167220 */ /* 0x001fc60000400000 */
[----:B------:R1:W-:Y:S01]  /*1440*/  @P2 STG.E.64 [R16.64], R20 ;  /* 0x0000001410002986 */ /* 0x0003e2000c101b04 */
[----:B------:R-:W-:Y:S01]  /*1450*/  FMUL R23, R23, R8 ;  /* 0x0000000817177220 */ /* 0x000fe20000400000 */
[----:B------:R-:W-:Y:S01]  /*1460*/  IMAD.WIDE R18, R18, R15, c[0x0][0x170] ;  /* 0x00005c0012127625 */ /* 0x000fe200078e020f */
[----:B------:R-:W-:Y:S06]  /*1470*/  @!P1 EXIT ;  /* 0x000000000000994d */ /* 0x000fec0003800000 */
[----:B------:R-:W-:Y:S01]  /*1480*/  STG.E.64 [R18.64], R22 ;  /* 0x0000001612007986 */ /* 0x000fe2000c101b04 */
[----:B------:R-:W-:Y:S05]  /*1490*/  EXIT ;  /* 0x000000000000794d */ /* 0x000fea0003800000 */
.L_x_0:
[----:B------:R-:W-:-:S00]  /*14a0*/  BRA `(.L_x_0) ;  /* 0xfffffff000007947 */ /* 0x000fc0000383ffff */
[----:B------:R-:W-:-:S00]  /*14b0*/  NOP ;  /* 0x0000000000007918 */ /* 0x000fc00000000000 */
        /* <DEDUP_REMOVED lines=12> */
.L_x_1:
